//
// Generated by NVIDIA NVVM Compiler
//
// Compiler Build ID: CL-36424714
// Cuda compilation tools, release 13.0, V13.0.88
// Based on NVVM 20.0.0
//

.version 9.0
.target sm_100
.address_size 64

	// .globl	_Z6kernelPiiS_
.extern .func  (.param .b32 func_retval0) vprintf
(
	.param .b64 vprintf_param_0,
	.param .b64 vprintf_param_1
)
;
.global .align 1 .b8 $str[24] = {66, 69, 70, 79, 82, 69, 32, 91, 84, 104, 114, 101, 97, 100, 32, 37, 100, 93, 58, 32, 37, 100, 10};
.global .align 1 .b8 $str$1[23] = {65, 70, 84, 69, 82, 32, 91, 84, 104, 114, 101, 97, 100, 32, 37, 100, 93, 58, 32, 37, 100, 10};
.global .align 1 .b8 $str$2[23] = {91, 84, 104, 114, 101, 97, 100, 32, 37, 100, 93, 32, 114, 101, 116, 117, 114, 110, 105, 110, 103, 10};

.visible .entry _Z6kernelPiiS_(
	.param .u64 .ptr .align 1 _Z6kernelPiiS__param_0,
	.param .u32 _Z6kernelPiiS__param_1,
	.param .u64 .ptr .align 1 _Z6kernelPiiS__param_2
)
{
	.local .align 8 .b8 	__local_depot0[8];
	.reg .b64 	%SP;
	.reg .b64 	%SPL;
	.reg .pred 	%p<4>;
	.reg .b32 	%r<26>;
	.reg .b64 	%rd<19>;

	mov.u64 	%SPL, __local_depot0;
	cvta.local.u64 	%SP, %SPL;
	ld.param.u64 	%rd4, [_Z6kernelPiiS__param_0];
	ld.param.u32 	%r5, [_Z6kernelPiiS__param_1];
	ld.param.u64 	%rd3, [_Z6kernelPiiS__param_2];
	cvta.to.global.u64 	%rd5, %rd4;
	add.u64 	%rd6, %SP, 0;
	add.u64 	%rd1, %SPL, 0;
	mov.u32 	%r6, %ntid.x;
	mov.u32 	%r7, %ctaid.x;
	mov.u32 	%r8, %tid.x;
	mad.lo.s32 	%r1, %r6, %r7, %r8;
	setp.lt.s32 	%p1, %r5, 2;
	mul.wide.s32 	%rd7, %r1, 4;
	add.s64 	%rd2, %rd5, %rd7;
	@%p1 bra 	$L__BB0_4;
	shr.u32 	%r10, %r5, 31;
	add.s32 	%r11, %r5, %r10;
	shr.s32 	%r2, %r11, 1;
	mov.b32 	%r25, 1;
	mov.u64 	%rd11, $str;
	mov.u64 	%rd16, $str$1;
$L__BB0_2:
	shl.b32 	%r4, %r25, 1;
	add.s32 	%r12, %r4, -1;
	and.b32  	%r13, %r12, %r1;
	setp.ne.s32 	%p2, %r13, 0;
	@%p2 bra 	$L__BB0_6;
	ld.global.u32 	%r16, [%rd2];
	st.local.v2.u32 	[%rd1], {%r1, %r16};
	cvta.global.u64 	%rd12, %rd11;
	{ // callseq 1, 0
	.param .b64 param0;
	st.param.b64 	[param0], %rd12;
	.param .b64 param1;
	st.param.b64 	[param1], %rd6;
	.param .b32 retval0;
	call.uni (retval0), 
	vprintf, 
	(
	param0, 
	param1
	);
	ld.param.b32 	%r17, [retval0];
	} // callseq 1
	mul.wide.s32 	%rd14, %r25, 4;
	add.s64 	%rd15, %rd2, %rd14;
	ld.global.u32 	%r19, [%rd15];
	ld.global.u32 	%r20, [%rd2];
	add.s32 	%r21, %r20, %r19;
	st.global.u32 	[%rd2], %r21;
	st.local.v2.u32 	[%rd1], {%r1, %r21};
	cvta.global.u64 	%rd17, %rd16;
	{ // callseq 2, 0
	.param .b64 param0;
	st.param.b64 	[param0], %rd17;
	.param .b64 param1;
	st.param.b64 	[param1], %rd6;
	.param .b32 retval0;
	call.uni (retval0), 
	vprintf, 
	(
	param0, 
	param1
	);
	ld.param.b32 	%r22, [retval0];
	} // callseq 2
	bar.sync 	0;
	setp.gt.s32 	%p3, %r4, %r2;
	mov.u32 	%r25, %r4;
	@%p3 bra 	$L__BB0_4;
	bra.uni 	$L__BB0_2;
$L__BB0_4:
	ld.global.u32 	%r24, [%rd2];
	cvta.to.global.u64 	%rd18, %rd3;
	st.global.u32 	[%rd18], %r24;
$L__BB0_5:
	ret;
$L__BB0_6:
	st.local.u32 	[%rd1], %r1;
	mov.u64 	%rd8, $str$2;
	cvta.global.u64 	%rd9, %rd8;
	{ // callseq 0, 0
	.param .b64 param0;
	st.param.b64 	[param0], %rd9;
	.param .b64 param1;
	st.param.b64 	[param1], %rd6;
	.param .b32 retval0;
	call.uni (retval0), 
	vprintf, 
	(
	param0, 
	param1
	);
	ld.param.b32 	%r14, [retval0];
	} // callseq 0
	bra.uni 	$L__BB0_5;

}


// ===== COMPILED SASS (sm_100) =====

	.target	sm_100

	.elftype	@"ET_EXEC"


//--------------------- .note.nv.tkinfo           --------------------------
	.section	.note.nv.tkinfo,"",@"SHT_NOTE"
	.sectionflags	@"SHF_NOTE_NV_TKINFO"
	.tkinfo
        /*0018*/ 	.word	0x00000002
        /*0030*/ 	.string	""
        /*0030*/ 	.string	"ptxas"
        /*0030*/ 	.string	"Cuda compilation tools, release 13.0, V13.0.88"
        /*0030*/ 	.string	"Build cuda_13.0.r13.0/compiler.36424714_0"
        /*0030*/ 	.string	"-arch sm_100 -m 64 "



//--------------------- .note.nv.cuinfo           --------------------------
	.section	.note.nv.cuinfo,"",@"SHT_NOTE"
	.sectionflags	@"SHF_NOTE_NV_CUINFO"
        /*0018*/ 	.short	0x0002
        /*001a*/ 	.short	0x0064
        /*001c*/ 	.short	0x0082
	.zero		2


//--------------------- .nv.info                  --------------------------
	.section	.nv.info,"",@"SHT_CUDA_INFO"
	.align	4


	//----- nvinfo : EIATTR_REGCOUNT
	.align		4
        /*0000*/ 	.byte	0x04, 0x2f
        /*0002*/ 	.short	(.L_4 - .L_3)
	.align		4
.L_3:
        /*0004*/ 	.word	index@(_Z6kernelPiiS_)
        /*0008*/ 	.word	0x0000001c


	//----- nvinfo : EIATTR_FRAME_SIZE
	.align		4
.L_4:
        /*000c*/ 	.byte	0x04, 0x11
        /*000e*/ 	.short	(.L_6 - .L_5)
	.align		4
.L_5:
        /*0010*/ 	.word	index@(_Z6kernelPiiS_)
        /*0014*/ 	.word	0x00000008


	//----- nvinfo : EIATTR_MIN_STACK_SIZE
	.align		4
.L_6:
        /*0018*/ 	.byte	0x04, 0x12
        /*001a*/ 	.short	(.L_8 - .L_7)
	.align		4
.L_7:
        /*001c*/ 	.word	index@(_Z6kernelPiiS_)
        /*0020*/ 	.word	0x00000008
.L_8:


//--------------------- .nv.compat                --------------------------
	.section	.nv.compat,"",@"SHT_CUDA_COMPAT_INFO"
	.align	4
        /*0000*/ 	.byte	0x02, 0x09, 0x00, 0x00, 0x02, 0x02, 0x01, 0x00, 0x02, 0x05, 0x05, 0x00, 0x03, 0x07, 0x01, 0x01
        /*0010*/ 	.byte	0x02, 0x03, 0x00, 0x00, 0x02, 0x06, 0x01, 0x00, 0x04, 0x0b, 0x08, 0x00, 0x09, 0x00, 0x00, 0x00
        /*0020*/ 	.byte	0x00, 0x00, 0x00, 0x00


//--------------------- .nv.info._Z6kernelPiiS_   --------------------------
	.section	.nv.info._Z6kernelPiiS_,"",@"SHT_CUDA_INFO"
	.sectionflags	@""
	.align	4


	//----- nvinfo : EIATTR_CUDA_API_VERSION
	.align		4
        /*0000*/ 	.byte	0x04, 0x37
        /*0002*/ 	.short	(.L_10 - .L_9)
.L_9:
        /*0004*/ 	.word	0x00000082


	//----- nvinfo : EIATTR_KPARAM_INFO
	.align		4
.L_10:
        /*0008*/ 	.byte	0x04, 0x17
        /*000a*/ 	.short	(.L_12 - .L_11)
.L_11:
        /*000c*/ 	.word	0x00000000
        /*0010*/ 	.short	0x0002
        /*0012*/ 	.short	0x0010
        /*0014*/ 	.byte	0x00, 0xf5, 0x21, 0x00


	//----- nvinfo : EIATTR_KPARAM_INFO
	.align		4
.L_12:
        /*0018*/ 	.byte	0x04, 0x17
        /*001a*/ 	.short	(.L_14 - .L_13)
.L_13:
        /*001c*/ 	.word	0x00000000
        /*0020*/ 	.short	0x0001
        /*0022*/ 	.short	0x0008
        /*0024*/ 	.byte	0x00, 0xf0, 0x11, 0x00


	//----- nvinfo : EIATTR_KPARAM_INFO
	.align		4
.L_14:
        /*0028*/ 	.byte	0x04, 0x17
        /*002a*/ 	.short	(.L_16 - .L_15)
.L_15:
        /*002c*/ 	.word	0x00000000
        /*0030*/ 	.short	0x0000
        /*0032*/ 	.short	0x0000
        /*0034*/ 	.byte	0x00, 0xf5, 0x21, 0x00


	//----- nvinfo : EIATTR_SPARSE_MMA_MASK
	.align		4
.L_16:
        /*0038*/ 	.byte	0x03, 0x50
        /*003a*/ 	.short	0x0000


	//----- nvinfo : EIATTR_MAXREG_COUNT
	.align		4
        /*003c*/ 	.byte	0x03, 0x1b
        /*003e*/ 	.short	0x00ff


	//----- nvinfo : EIATTR_NUM_BARRIERS
	.align		4
        /*0040*/ 	.byte	0x02, 0x4c
        /*0042*/ 	.byte	0x01
	.zero		1


	//----- nvinfo : EIATTR_EXTERNS
	.align		4
        /*0044*/ 	.byte	0x04, 0x0f
        /*0046*/ 	.short	(.L_18 - .L_17)


	//   ....[0]....
	.align		4
.L_17:
        /*0048*/ 	.word	index@(vprintf)


	//----- nvinfo : EIATTR_MERCURY_ISA_VERSION
	.align		4
.L_18:
        /*004c*/ 	.byte	0x03, 0x5f
        /*004e*/ 	.short	0x0101


	//----- nvinfo : EIATTR_VRC_CTA_INIT_COUNT
	.align		4
        /*0050*/ 	.byte	0x02, 0x4a
	.zero		1
	.zero		1


	//----- nvinfo : EIATTR_SYSCALL_OFFSETS
	.align		4
        /*0054*/ 	.byte	0x04, 0x46
        /*0056*/ 	.short	(.L_20 - .L_19)


	//   ....[0]....
.L_19:
        /*0058*/ 	.word	0x00000200


	//   ....[1]....
        /*005c*/ 	.word	0x000002e0


	//   ....[2]....
        /*0060*/ 	.word	0x00000460


	//----- nvinfo : EIATTR_EXIT_INSTR_OFFSETS
	.align		4
.L_20:
        /*0064*/ 	.byte	0x04, 0x1c
        /*0066*/ 	.short	(.L_22 - .L_21)


	//   ....[0]....
.L_21:
        /*0068*/ 	.word	0x000003c0


	//   ....[1]....
        /*006c*/ 	.word	0x00000470


	//----- nvinfo : EIATTR_CRS_STACK_SIZE
	.align		4
.L_22:
        /*0070*/ 	.byte	0x04, 0x1e
        /*0072*/ 	.short	(.L_24 - .L_23)
.L_23:
        /*0074*/ 	.word	0x00000000


	//----- nvinfo : EIATTR_CBANK_PARAM_SIZE
	.align		4
.L_24:
        /*0078*/ 	.byte	0x03, 0x19
        /*007a*/ 	.short	0x0018


	//----- nvinfo : EIATTR_PARAM_CBANK
	.align		4
        /*007c*/ 	.byte	0x04, 0x0a
        /*007e*/ 	.short	(.L_26 - .L_25)
	.align		4
.L_25:
        /*0080*/ 	.word	index@(.nv.constant0._Z6kernelPiiS_)
        /*0084*/ 	.short	0x0380
        /*0086*/ 	.short	0x0018


	//----- nvinfo : EIATTR_SW_WAR
	.align		4
.L_26:
        /*0088*/ 	.byte	0x04, 0x36
        /*008a*/ 	.short	(.L_28 - .L_27)
.L_27:
        /*008c*/ 	.word	0x00000008
.L_28:


//--------------------- .nv.callgraph             --------------------------
	.section	.nv.callgraph,"",@"SHT_CUDA_CALLGRAPH"
	.align	4
	.sectionentsize	8
	.align		4
        /*0000*/ 	.word	0x00000000
	.align		4
        /*0004*/ 	.word	0xffffffff
	.align		4
        /*0008*/ 	.word	index@(_Z6kernelPiiS_)
	.align		4
        /*000c*/ 	.word	index@(vprintf)
	.align		4
        /*0010*/ 	.word	0x00000000
	.align		4
        /*0014*/ 	.word	0xfffffffe
	.align		4
        /*0018*/ 	.word	0x00000000
	.align		4
        /*001c*/ 	.word	0xfffffffd
	.align		4
        /*0020*/ 	.word	0x00000000
	.align		4
        /*0024*/ 	.word	0xfffffffc


//--------------------- .nv.constant4             --------------------------
	.section	.nv.constant4,"a",@progbits
	.align	8
	.align		8
.nv.constant4:
        /*0000*/ 	.dword	vprintf
	.align		8
        /*0008*/ 	.dword	$str
	.align		8
        /*0010*/ 	.dword	$str$1
	.align		8
        /*0018*/ 	.dword	$str$2


//--------------------- .text._Z6kernelPiiS_      --------------------------
	.section	.text._Z6kernelPiiS_,"ax",@progbits
	.align	128
        .global         _Z6kernelPiiS_
        .type           _Z6kernelPiiS_,@function
        .size           _Z6kernelPiiS_,(.L_x_7 - _Z6kernelPiiS_)
        .other          _Z6kernelPiiS_,@"STO_CUDA_ENTRY STV_DEFAULT"
_Z6kernelPiiS_:
.text._Z6kernelPiiS_:
[----:B------:R-:W0:Y:S08]  /*0000*/  LDC R1, c[0x0][0x37c] ;  /* 0x0000df00ff017b82 */ /* 0x000e300000000800 */
[----:B------:R-:W1:Y:S01]  /*0010*/  LDC R24, c[0x0][0x388] ;  /* 0x0000e200ff187b82 */ /* 0x000e620000000800 */
[----:B------:R-:W2:Y:S01]  /*0020*/  S2R R2, SR_CTAID.X ;  /* 0x0000000000027919 */ /* 0x000ea20000002500 */
[----:B------:R-:W3:Y:S01]  /*0030*/  LDCU UR4, c[0x0][0x2f8] ;  /* 0x00005f00ff0477ac */ /* 0x000ee20008000800 */
[----:B0-----:R-:W-:Y:S01]  /*0040*/  VIADD R1, R1, 0xfffffff8 ;  /* 0xfffffff801017836 */ /* 0x001fe20000000000 */
[----:B------:R-:W2:Y:S01]  /*0050*/  S2R R3, SR_TID.X ;  /* 0x0000000000037919 */ /* 0x000ea20000002100 */
[----:B------:R-:W0:Y:S03]  /*0060*/  LDCU UR5, c[0x0][0x2fc] ;  /* 0x00005f80ff0577ac */ /* 0x000e260008000800 */
[----:B------:R-:W4:Y:S01]  /*0070*/  LDC.64 R16, c[0x0][0x380] ;  /* 0x0000e000ff107b82 */ /* 0x000f220000000a00 */
[----:B------:R-:W2:Y:S01]  /*0080*/  LDCU UR6, c[0x0][0x360] ;  /* 0x00006c00ff0677ac */ /* 0x000ea20008000800 */
[----:B------:R-:W2:Y:S01]  /*0090*/  LDCU.64 UR36, c[0x0][0x358] ;  /* 0x00006b00ff2477ac */ /* 0x000ea20008000a00 */
[----:B---3--:R-:W-:-:S02]  /*00a0*/  IADD3 R22, P1, PT, R1, UR4, RZ ;  /* 0x0000000401167c10 */ /* 0x008fc4000ff3e0ff */
[----:B-1----:R-:W-:-:S03]  /*00b0*/  ISETP.GE.AND P0, PT, R24, 0x2, PT ;  /* 0x000000021800780c */ /* 0x002fc60003f06270 */
[----:B0-----:R-:W-:Y:S02]  /*00c0*/  IMAD.X R19, RZ, RZ, UR5, P1 ;  /* 0x00000005ff137e24 */ /* 0x001fe400088e06ff */
[----:B--2---:R-:W-:-:S04]  /*00d0*/  IMAD R2, R2, UR6, R3 ;  /* 0x0000000602027c24 */ /* 0x004fc8000f8e0203 */
[----:B----4-:R-:W-:-:S04]  /*00e0*/  IMAD.WIDE R16, R2, 0x4, R16 ;  /* 0x0000000402107825 */ /* 0x010fc800078e0210 */
[----:B------:R-:W-:Y:S05]  /*00f0*/  @!P0 BRA `(.L_x_0) ;  /* 0x0000000000a48947 */ /* 0x000fea0003800000 */
[----:B------:R-:W-:Y:S01]  /*0100*/  LOP3.LUT P0, RZ, R2, 0x1, RZ, 0xc0, !PT ;  /* 0x0000000102ff7812 */ /* 0x000fe2000780c0ff */
[----:B------:R-:W-:Y:S01]  /*0110*/  HFMA2 R25, -RZ, RZ, 0, 1.1920928955078125e-07 ;  /* 0x00000002ff197431 */ /* 0x000fe200000001ff */
[----:B------:R-:W-:-:S11]  /*0120*/  LEA.HI R24, R24, R24, RZ, 0x1 ;  /* 0x0000001818187211 */ /* 0x000fd600078f08ff */
[----:B------:R-:W-:Y:S05]  /*0130*/  @P0 BRA `(.L_x_1) ;  /* 0x0000000000a40947 */ /* 0x000fea0003800000 */
[----:B------:R-:W-:Y:S01]  /*0140*/  SHF.R.S32.HI R24, RZ, 0x1, R24 ;  /* 0x00000001ff187819 */ /* 0x000fe20000011418 */
[----:B------:R-:W-:-:S07]  /*0150*/  IMAD.MOV.U32 R23, RZ, RZ, 0x1 ;  /* 0x00000001ff177424 */ /* 0x000fce00078e00ff */
.L_x_4:
[----:B------:R-:W2:Y:S01]  /*0160*/  LDG.E R3, desc[UR36][R16.64] ;  /* 0x0000002410037981 */ /* 0x000ea2000c1e1900 */
[----:B------:R-:W-:Y:S01]  /*0170*/  MOV R18, 0x0 ;  /* 0x0000000000127802 */ /* 0x000fe20000000f00 */
[----:B------:R-:W0:Y:S01]  /*0180*/  LDCU.64 UR4, c[0x4][0x8] ;  /* 0x01000100ff0477ac */ /* 0x000e220008000a00 */
[----:B------:R-:W-:Y:S02]  /*0190*/  IMAD.MOV.U32 R6, RZ, RZ, R22 ;  /* 0x000000ffff067224 */ /* 0x000fe400078e0016 */
[----:B------:R1:W3:Y:S01]  /*01a0*/  LDC.64 R8, c[0x4][R18] ;  /* 0x0100000012087b82 */ /* 0x0002e20000000a00 */
[----:B------:R-:W-:Y:S02]  /*01b0*/  IMAD.MOV.U32 R7, RZ, RZ, R19 ;  /* 0x000000ffff077224 */ /* 0x000fe400078e0013 */
[----:B0-----:R-:W-:Y:S01]  /*01c0*/  IMAD.U32 R4, RZ, RZ, UR4 ;  /* 0x00000004ff047e24 */ /* 0x001fe2000f8e00ff */
[----:B------:R-:W-:Y:S01]  /*01d0*/  MOV R5, UR5 ;  /* 0x0000000500057c02 */ /* 0x000fe20008000f00 */
[----:B--23--:R1:W-:Y:S06]  /*01e0*/  STL.64 [R1], R2 ;  /* 0x0000000201007387 */ /* 0x00c3ec0000100a00 */
[----:B------:R-:W-:-:S07]  /*01f0*/  LEPC R20, `(.L_x_2) ;  /* 0x000000001014794e */ /* 0x000fce0000000000 */
[----:B-1----:R-:W-:Y:S05]  /*0200*/  CALL.ABS.NOINC R8 ;  /* 0x0000000008007343 */ /* 0x002fea0003c00000 */
.L_x_2:
[----:B------:R-:W-:Y:S01]  /*0210*/  IMAD.WIDE R8, R23, 0x4, R16 ;  /* 0x0000000417087825 */ /* 0x000fe200078e0210 */
[----:B------:R-:W2:Y:S01]  /*0220*/  LDG.E R0, desc[UR36][R16.64] ;  /* 0x0000002410007981 */ /* 0x000ea2000c1e1900 */
[----:B------:R-:W0:Y:S03]  /*0230*/  LDCU.64 UR4, c[0x4][0x10] ;  /* 0x01000200ff0477ac */ /* 0x000e260008000a00 */
[----:B------:R-:W2:Y:S01]  /*0240*/  LDG.E R3, desc[UR36][R8.64] ;  /* 0x0000002408037981 */ /* 0x000ea2000c1e1900 */
[----:B------:R1:W3:Y:S01]  /*0250*/  LDC.64 R10, c[0x4][R18] ;  /* 0x01000000120a7b82 */ /* 0x0002e20000000a00 */
[----:B------:R-:W-:Y:S01]  /*0260*/  MOV R6, R22 ;  /* 0x0000001600067202 */ /* 0x000fe20000000f00 */
[----:B------:R-:W-:Y:S02]  /*0270*/  IMAD.MOV.U32 R7, RZ, RZ, R19 ;  /* 0x000000ffff077224 */ /* 0x000fe400078e0013 */
[----:B0-----:R-:W-:-:S02]  /*0280*/  IMAD.U32 R4, RZ, RZ, UR4 ;  /* 0x00000004ff047e24 */ /* 0x001fc4000f8e00ff */
[----:B------:R-:W-:Y:S01]  /*0290*/  IMAD.U32 R5, RZ, RZ, UR5 ;  /* 0x00000005ff057e24 */ /* 0x000fe2000f8e00ff */
[----:B--2---:R-:W-:-:S05]  /*02a0*/  IADD3 R3, PT, PT, R3, R0, RZ ;  /* 0x0000000003037210 */ /* 0x004fca0007ffe0ff */
[----:B------:R1:W-:Y:S04]  /*02b0*/  STL.64 [R1], R2 ;  /* 0x0000000201007387 */ /* 0x0003e80000100a00 */
[----:B---3--:R1:W-:Y:S02]  /*02c0*/  STG.E desc[UR36][R16.64], R3 ;  /* 0x0000000310007986 */ /* 0x0083e4000c101924 */
[----:B------:R-:W-:-:S07]  /*02d0*/  LEPC R20, `(.L_x_3) ;  /* 0x000000001014794e */ /* 0x000fce0000000000 */
[----:B-1----:R-:W-:Y:S05]  /*02e0*/  CALL.ABS.NOINC R10 ;  /* 0x000000000a007343 */ /* 0x002fea0003c00000 */
.L_x_3:
[----:B------:R-:W-:Y:S01]  /*02f0*/  ISETP.GT.AND P0, PT, R25, R24, PT ;  /* 0x000000181900720c */ /* 0x000fe20003f04270 */
[----:B------:R-:W-:Y:S05]  /*0300*/  WARPSYNC.ALL ;  /* 0x0000000000007948 */ /* 0x000fea0003800000 */
[----:B------:R-:W-:Y:S07]  /*0310*/  BAR.SYNC.DEFER_BLOCKING 0x0 ;  /* 0x0000000000007b1d */ /* 0x000fee0000010000 */
[----:B------:R-:W-:Y:S05]  /*0320*/  @P0 BRA `(.L_x_0) ;  /* 0x0000000000180947 */ /* 0x000fea0003800000 */
[----:B------:R-:W-:-:S05]  /*0330*/  IMAD.MOV.U32 R23, RZ, RZ, R25 ;  /* 0x000000ffff177224 */ /* 0x000fca00078e0019 */
[----:B------:R-:W-:-:S05]  /*0340*/  SHF.L.U32 R25, R23, 0x1, RZ ;  /* 0x0000000117197819 */ /* 0x000fca00000006ff */
[----:B------:R-:W-:-:S05]  /*0350*/  VIADD R3, R25, 0xffffffff ;  /* 0xffffffff19037836 */ /* 0x000fca0000000000 */
[----:B------:R-:W-:-:S13]  /*0360*/  LOP3.LUT P0, RZ, R3, R2, RZ, 0xc0, !PT ;  /* 0x0000000203ff7212 */ /* 0x000fda000780c0ff */
[----:B------:R-:W-:Y:S05]  /*0370*/  @!P0 BRA `(.L_x_4) ;  /* 0xfffffffc00788947 */ /* 0x000fea000383ffff */
[----:B------:R-:W-:Y:S05]  /*0380*/  BRA `(.L_x_1) ;  /* 0x0000000000107947 */ /* 0x000fea0003800000 */
.L_x_0:
[----:B------:R-:W2:Y:S01]  /*0390*/  LDG.E R17, desc[UR36][R16.64] ;  /* 0x0000002410117981 */ /* 0x000ea2000c1e1900 */
[----:B------:R-:W2:Y:S03]  /*03a0*/  LDC.64 R2, c[0x0][0x390] ;  /* 0x0000e400ff027b82 */ /* 0x000ea60000000a00 */
[----:B--2---:R-:W-:Y:S01]  /*03b0*/  STG.E desc[UR36][R2.64], R17 ;  /* 0x0000001102007986 */ /* 0x004fe2000c101924 */
[----:B------:R-:W-:Y:S05]  /*03c0*/  EXIT ;  /* 0x000000000000794d */ /* 0x000fea0003800000 */
.L_x_1:
[----:B------:R-:W-:Y:S01]  /*03d0*/  MOV R0, 0x0 ;  /* 0x0000000000007802 */ /* 0x000fe20000000f00 */
[----:B------:R0:W-:Y:S01]  /*03e0*/  STL [R1], R2 ;  /* 0x0000000201007387 */ /* 0x0001e20000100800 */
[----:B------:R-:W1:Y:S01]  /*03f0*/  LDCU.64 UR4, c[0x4][0x18] ;  /* 0x01000300ff0477ac */ /* 0x000e620008000a00 */
[----:B------:R-:W-:Y:S01]  /*0400*/  IMAD.MOV.U32 R6, RZ, RZ, R22 ;  /* 0x000000ffff067224 */ /* 0x000fe200078e0016 */
[----:B------:R0:W2:Y:S01]  /*0410*/  LDC.64 R8, c[0x4][R0] ;  /* 0x0100000000087b82 */ /* 0x0000a20000000a00 */
[----:B------:R-:W-:Y:S01]  /*0420*/  MOV R7, R19 ;  /* 0x0000001300077202 */ /* 0x000fe20000000f00 */
[----:B-1----:R-:W-:Y:S01]  /*0430*/  IMAD.U32 R4, RZ, RZ, UR4 ;  /* 0x00000004ff047e24 */ /* 0x002fe2000f8e00ff */
[----:B0-----:R-:W-:-:S07]  /*0440*/  MOV R5, UR5 ;  /* 0x0000000500057c02 */ /* 0x001fce0008000f00 */
[----:B------:R-:W-:-:S07]  /*0450*/  LEPC R20, `(.L_x_5) ;  /* 0x000000001014794e */ /* 0x000fce0000000000 */
[----:B--2---:R-:W-:Y:S05]  /*0460*/  CALL.ABS.NOINC R8 ;  /* 0x0000000008007343 */ /* 0x004fea0003c00000 */
.L_x_5:
[----:B------:R-:W-:Y:S05]  /*0470*/  EXIT ;  /* 0x000000000000794d */ /* 0x000fea0003800000 */
.L_x_6:
[----:B------:R-:W-:-:S00]  /*0480*/  BRA `(.L_x_6) ;  /* 0xfffffffc00fc7947 */ /* 0x000fc0000383ffff */
[----:B------:R-:W-:-:S00]  /*0490*/  NOP ;  /* 0x0000000000007918 */ /* 0x000fc00000000000 */
        /* <DEDUP_REMOVED lines=14> */
.L_x_7:


//--------------------- .nv.global.init           --------------------------
	.section	.nv.global.init,"aw",@progbits
.nv.global.init:
	.type		$str$2,@object
	.size		$str$2,($str$1 - $str$2)
$str$2:
        /*0000*/ 	.byte	0x5b, 0x54, 0x68, 0x72, 0x65, 0x61, 0x64, 0x20, 0x25, 0x64, 0x5d, 0x20, 0x72, 0x65, 0x74, 0x75
        /*0010*/ 	.byte	0x72, 0x6e, 0x69, 0x6e, 0x67, 0x0a, 0x00
	.type		$str$1,@object
	.size		$str$1,($str - $str$1)
$str$1:
        /*0017*/ 	.byte	0x41, 0x46, 0x54, 0x45, 0x52, 0x20, 0x5b, 0x54, 0x68, 0x72, 0x65, 0x61, 0x64, 0x20, 0x25, 0x64
        /*0027*/ 	.byte	0x5d, 0x3a, 0x20, 0x25, 0x64, 0x0a, 0x00
	.type		$str,@object
	.size		$str,(.L_0 - $str)
$str:
        /*002e*/ 	.byte	0x42, 0x45, 0x46, 0x4f, 0x52, 0x45, 0x20, 0x5b, 0x54, 0x68, 0x72, 0x65, 0x61, 0x64, 0x20, 0x25
        /*003e*/ 	.byte	0x64, 0x5d, 0x3a, 0x20, 0x25, 0x64, 0x0a, 0x00
.L_0:


//--------------------- .nv.shared.reserved.0     --------------------------
	.section	.nv.shared.reserved.0,"aw",@nobits
	.weak		__nv_reservedSMEM_offset_0_alias
	.size		__nv_reservedSMEM_offset_0_alias, 0, 64
	.other		__nv_reservedSMEM_offset_0_alias,@"STO_CUDA_RESERVED_SHARED STV_DEFAULT"
__nv_reservedSMEM_offset_0_alias:
	.zero		0
	.zero		64


//--------------------- .nv.constant0._Z6kernelPiiS_ --------------------------
	.section	.nv.constant0._Z6kernelPiiS_,"a",@progbits
	.sectionflags	@""
	.align	4
.nv.constant0._Z6kernelPiiS_:
	.zero		920


//--------------------- SYMBOLS --------------------------

	.type		.nv.reservedSmem.offset0,@object
	.size		.nv.reservedSmem.offset0,0x4
	.type		vprintf,@function
